//
// Generated by NVIDIA NVVM Compiler
//
// Compiler Build ID: CL-36424714
// Cuda compilation tools, release 13.0, V13.0.88
// Based on NVVM 20.0.0
//

.version 9.0
.target sm_100
.address_size 64

	// .globl	noarg

.visible .entry noarg()
{


	ret;

}
	// .globl	simple_add
.visible .entry simple_add(
	.param .u64 .ptr .align 1 simple_add_param_0
)
{
	.reg .b32 	%r<5>;
	.reg .b32 	%f<3>;
	.reg .b64 	%rd<5>;

	ld.param.u64 	%rd1, [simple_add_param_0];
	cvta.to.global.u64 	%rd2, %rd1;
	mov.u32 	%r1, %ctaid.x;
	mov.u32 	%r2, %ntid.x;
	mov.u32 	%r3, %tid.x;
	mad.lo.s32 	%r4, %r1, %r2, %r3;
	mul.wide.s32 	%rd3, %r4, 4;
	add.s64 	%rd4, %rd2, %rd3;
	ld.global.f32 	%f1, [%rd4];
	add.f32 	%f2, %f1, 0f3F800000;
	st.global.f32 	[%rd4], %f2;
	ret;

}
	// .globl	four_mad
.visible .entry four_mad(
	.param .u64 .ptr .align 1 four_mad_param_0
)
{
	.reg .b32 	%r<5>;
	.reg .b32 	%f<6>;
	.reg .b64 	%rd<5>;

	ld.param.u64 	%rd1, [four_mad_param_0];
	cvta.to.global.u64 	%rd2, %rd1;
	mov.u32 	%r1, %ctaid.x;
	mov.u32 	%r2, %ntid.x;
	mov.u32 	%r3, %tid.x;
	mad.lo.s32 	%r4, %r1, %r2, %r3;
	mul.wide.s32 	%rd3, %r4, 4;
	add.s64 	%rd4, %rd2, %rd3;
	ld.global.f32 	%f1, [%rd4];
	fma.rn.f32 	%f2, %f1, 0f42240000, 0f42140000;
	fma.rn.f32 	%f3, %f2, 0f41300000, 0f41B80000;
	fma.rn.f32 	%f4, %f3, 0f40000000, 0f41500000;
	fma.rn.f32 	%f5, %f4, 0f40400000, 0f40E00000;
	st.global.f32 	[%rd4], %f5;
	ret;

}
	// .globl	peak_flop
.visible .entry peak_flop(
	.param .u64 .ptr .align 1 peak_flop_param_0
)
{
	.reg .pred 	%p<2>;
	.reg .b32 	%r<9>;
	.reg .b32 	%f<310>;
	.reg .b64 	%rd<5>;
	.reg .b64 	%fd<14>;

	ld.param.u64 	%rd1, [peak_flop_param_0];
	mov.u32 	%r5, %ctaid.x;
	mov.u32 	%r6, %ntid.x;
	mov.u32 	%r7, %tid.x;
	mad.lo.s32 	%r1, %r5, %r6, %r7;
	cvt.rn.f64.s32 	%fd1, %r1;
	mul.f64 	%fd2, %fd1, 0d3F589374BC6A7EFA;
	cvt.rn.f32.f64 	%f297, %fd2;
	mul.f64 	%fd3, %fd1, 0d3F56F0068DB8BAC7;
	cvt.rn.f32.f64 	%f309, %fd3;
	mul.f64 	%fd4, %fd1, 0d3F554C985F06F694;
	cvt.rn.f32.f64 	%f308, %fd4;
	mul.f64 	%fd5, %fd1, 0d3F53A92A30553261;
	cvt.rn.f32.f64 	%f307, %fd5;
	mul.f64 	%fd6, %fd1, 0d3F5205BC01A36E2F;
	cvt.rn.f32.f64 	%f306, %fd6;
	mul.f64 	%fd7, %fd1, 0d3F50624DD2F1A9FC;
	cvt.rn.f32.f64 	%f305, %fd7;
	mul.f64 	%fd8, %fd1, 0d3F4D7DBF487FCB92;
	cvt.rn.f32.f64 	%f304, %fd8;
	mul.f64 	%fd9, %fd1, 0d3F4A36E2EB1C432D;
	cvt.rn.f32.f64 	%f303, %fd9;
	mul.f64 	%fd10, %fd1, 0d3F43A92A30553261;
	cvt.rn.f32.f64 	%f302, %fd10;
	mul.f64 	%fd11, %fd1, 0d3F3A36E2EB1C432D;
	cvt.rn.f32.f64 	%f301, %fd11;
	mul.f64 	%fd12, %fd1, 0d3F2A36E2EB1C432D;
	cvt.rn.f32.f64 	%f300, %fd12;
	mul.f64 	%fd13, %fd1, 0d3F1A36E2EB1C432D;
	cvt.rn.f32.f64 	%f298, %fd13;
	mov.b32 	%r8, 0;
	mov.f32 	%f299, %f298;
$L__BB3_1:
	fma.rn.f32 	%f42, %f303, %f299, %f298;
	fma.rn.f32 	%f43, %f304, %f297, %f300;
	fma.rn.f32 	%f44, %f309, %f305, %f301;
	fma.rn.f32 	%f45, %f308, %f306, %f302;
	fma.rn.f32 	%f46, %f307, %f307, %f303;
	fma.rn.f32 	%f47, %f308, %f306, %f305;
	fma.rn.f32 	%f48, %f309, %f305, %f307;
	fma.rn.f32 	%f49, %f304, %f297, %f309;
	fma.rn.f32 	%f50, %f42, %f49, %f43;
	fma.rn.f32 	%f51, %f43, %f50, %f45;
	fma.rn.f32 	%f52, %f48, %f44, %f47;
	fma.rn.f32 	%f53, %f47, %f45, %f49;
	fma.rn.f32 	%f54, %f46, %f46, %f51;
	fma.rn.f32 	%f55, %f47, %f45, %f53;
	fma.rn.f32 	%f56, %f48, %f44, %f55;
	fma.rn.f32 	%f57, %f42, %f49, %f297;
	fma.rn.f32 	%f58, %f43, %f50, %f42;
	fma.rn.f32 	%f59, %f57, %f51, %f44;
	fma.rn.f32 	%f60, %f52, %f56, %f46;
	fma.rn.f32 	%f61, %f53, %f55, %f48;
	fma.rn.f32 	%f62, %f54, %f54, %f50;
	fma.rn.f32 	%f63, %f53, %f55, %f52;
	fma.rn.f32 	%f64, %f52, %f56, %f54;
	fma.rn.f32 	%f65, %f57, %f51, %f56;
	fma.rn.f32 	%f66, %f58, %f65, %f59;
	fma.rn.f32 	%f67, %f59, %f66, %f61;
	fma.rn.f32 	%f68, %f60, %f64, %f63;
	fma.rn.f32 	%f69, %f63, %f61, %f65;
	fma.rn.f32 	%f70, %f62, %f62, %f67;
	fma.rn.f32 	%f71, %f63, %f61, %f69;
	fma.rn.f32 	%f72, %f60, %f64, %f71;
	fma.rn.f32 	%f73, %f58, %f65, %f57;
	fma.rn.f32 	%f74, %f59, %f66, %f58;
	fma.rn.f32 	%f75, %f73, %f67, %f60;
	fma.rn.f32 	%f76, %f68, %f72, %f62;
	fma.rn.f32 	%f77, %f69, %f71, %f64;
	fma.rn.f32 	%f78, %f70, %f70, %f66;
	fma.rn.f32 	%f79, %f69, %f71, %f68;
	fma.rn.f32 	%f80, %f68, %f72, %f70;
	fma.rn.f32 	%f81, %f73, %f67, %f72;
	fma.rn.f32 	%f82, %f74, %f81, %f75;
	fma.rn.f32 	%f83, %f75, %f82, %f77;
	fma.rn.f32 	%f84, %f76, %f80, %f79;
	fma.rn.f32 	%f85, %f79, %f77, %f81;
	fma.rn.f32 	%f86, %f78, %f78, %f83;
	fma.rn.f32 	%f87, %f79, %f77, %f85;
	fma.rn.f32 	%f88, %f76, %f80, %f87;
	fma.rn.f32 	%f89, %f74, %f81, %f73;
	fma.rn.f32 	%f90, %f75, %f82, %f74;
	fma.rn.f32 	%f91, %f89, %f83, %f76;
	fma.rn.f32 	%f92, %f84, %f88, %f78;
	fma.rn.f32 	%f93, %f85, %f87, %f80;
	fma.rn.f32 	%f94, %f86, %f86, %f82;
	fma.rn.f32 	%f95, %f85, %f87, %f84;
	fma.rn.f32 	%f96, %f84, %f88, %f86;
	fma.rn.f32 	%f97, %f89, %f83, %f88;
	fma.rn.f32 	%f98, %f90, %f97, %f91;
	fma.rn.f32 	%f99, %f91, %f98, %f93;
	fma.rn.f32 	%f100, %f92, %f96, %f95;
	fma.rn.f32 	%f101, %f95, %f93, %f97;
	fma.rn.f32 	%f102, %f94, %f94, %f99;
	fma.rn.f32 	%f103, %f95, %f93, %f101;
	fma.rn.f32 	%f104, %f92, %f96, %f103;
	fma.rn.f32 	%f105, %f90, %f97, %f89;
	fma.rn.f32 	%f106, %f91, %f98, %f90;
	fma.rn.f32 	%f107, %f105, %f99, %f92;
	fma.rn.f32 	%f108, %f100, %f104, %f94;
	fma.rn.f32 	%f109, %f101, %f103, %f96;
	fma.rn.f32 	%f110, %f102, %f102, %f98;
	fma.rn.f32 	%f111, %f101, %f103, %f100;
	fma.rn.f32 	%f112, %f100, %f104, %f102;
	fma.rn.f32 	%f113, %f105, %f99, %f104;
	fma.rn.f32 	%f114, %f106, %f113, %f107;
	fma.rn.f32 	%f115, %f107, %f114, %f109;
	fma.rn.f32 	%f116, %f108, %f112, %f111;
	fma.rn.f32 	%f117, %f111, %f109, %f113;
	fma.rn.f32 	%f118, %f110, %f110, %f115;
	fma.rn.f32 	%f119, %f111, %f109, %f117;
	fma.rn.f32 	%f120, %f108, %f112, %f119;
	fma.rn.f32 	%f121, %f106, %f113, %f105;
	fma.rn.f32 	%f122, %f107, %f114, %f106;
	fma.rn.f32 	%f123, %f121, %f115, %f108;
	fma.rn.f32 	%f124, %f116, %f120, %f110;
	fma.rn.f32 	%f125, %f117, %f119, %f112;
	fma.rn.f32 	%f126, %f118, %f118, %f114;
	fma.rn.f32 	%f127, %f117, %f119, %f116;
	fma.rn.f32 	%f128, %f116, %f120, %f118;
	fma.rn.f32 	%f129, %f121, %f115, %f120;
	fma.rn.f32 	%f130, %f122, %f129, %f123;
	fma.rn.f32 	%f131, %f123, %f130, %f125;
	fma.rn.f32 	%f132, %f124, %f128, %f127;
	fma.rn.f32 	%f133, %f127, %f125, %f129;
	fma.rn.f32 	%f134, %f126, %f126, %f131;
	fma.rn.f32 	%f135, %f127, %f125, %f133;
	fma.rn.f32 	%f136, %f124, %f128, %f135;
	fma.rn.f32 	%f137, %f122, %f129, %f121;
	fma.rn.f32 	%f138, %f123, %f130, %f122;
	fma.rn.f32 	%f139, %f137, %f131, %f124;
	fma.rn.f32 	%f140, %f132, %f136, %f126;
	fma.rn.f32 	%f141, %f133, %f135, %f128;
	fma.rn.f32 	%f142, %f134, %f134, %f130;
	fma.rn.f32 	%f143, %f133, %f135, %f132;
	fma.rn.f32 	%f144, %f132, %f136, %f134;
	fma.rn.f32 	%f145, %f137, %f131, %f136;
	fma.rn.f32 	%f146, %f138, %f145, %f139;
	fma.rn.f32 	%f147, %f139, %f146, %f141;
	fma.rn.f32 	%f148, %f140, %f144, %f143;
	fma.rn.f32 	%f149, %f143, %f141, %f145;
	fma.rn.f32 	%f150, %f142, %f142, %f147;
	fma.rn.f32 	%f151, %f143, %f141, %f149;
	fma.rn.f32 	%f152, %f140, %f144, %f151;
	fma.rn.f32 	%f153, %f138, %f145, %f137;
	fma.rn.f32 	%f154, %f139, %f146, %f138;
	fma.rn.f32 	%f155, %f153, %f147, %f140;
	fma.rn.f32 	%f156, %f148, %f152, %f142;
	fma.rn.f32 	%f157, %f149, %f151, %f144;
	fma.rn.f32 	%f158, %f150, %f150, %f146;
	fma.rn.f32 	%f159, %f149, %f151, %f148;
	fma.rn.f32 	%f160, %f148, %f152, %f150;
	fma.rn.f32 	%f161, %f153, %f147, %f152;
	fma.rn.f32 	%f162, %f154, %f161, %f155;
	fma.rn.f32 	%f163, %f155, %f162, %f157;
	fma.rn.f32 	%f164, %f156, %f160, %f159;
	fma.rn.f32 	%f165, %f159, %f157, %f161;
	fma.rn.f32 	%f166, %f158, %f158, %f163;
	fma.rn.f32 	%f167, %f159, %f157, %f165;
	fma.rn.f32 	%f168, %f156, %f160, %f167;
	fma.rn.f32 	%f169, %f154, %f161, %f153;
	fma.rn.f32 	%f170, %f155, %f162, %f154;
	fma.rn.f32 	%f171, %f169, %f163, %f156;
	fma.rn.f32 	%f172, %f164, %f168, %f158;
	fma.rn.f32 	%f173, %f165, %f167, %f160;
	fma.rn.f32 	%f174, %f166, %f166, %f162;
	fma.rn.f32 	%f175, %f165, %f167, %f164;
	fma.rn.f32 	%f176, %f164, %f168, %f166;
	fma.rn.f32 	%f177, %f169, %f163, %f168;
	fma.rn.f32 	%f178, %f170, %f177, %f171;
	fma.rn.f32 	%f179, %f171, %f178, %f173;
	fma.rn.f32 	%f180, %f172, %f176, %f175;
	fma.rn.f32 	%f181, %f175, %f173, %f177;
	fma.rn.f32 	%f182, %f174, %f174, %f179;
	fma.rn.f32 	%f183, %f175, %f173, %f181;
	fma.rn.f32 	%f184, %f172, %f176, %f183;
	fma.rn.f32 	%f185, %f170, %f177, %f169;
	fma.rn.f32 	%f186, %f171, %f178, %f170;
	fma.rn.f32 	%f187, %f185, %f179, %f172;
	fma.rn.f32 	%f188, %f180, %f184, %f174;
	fma.rn.f32 	%f189, %f181, %f183, %f176;
	fma.rn.f32 	%f190, %f182, %f182, %f178;
	fma.rn.f32 	%f191, %f181, %f183, %f180;
	fma.rn.f32 	%f192, %f180, %f184, %f182;
	fma.rn.f32 	%f193, %f185, %f179, %f184;
	fma.rn.f32 	%f194, %f186, %f193, %f187;
	fma.rn.f32 	%f195, %f187, %f194, %f189;
	fma.rn.f32 	%f196, %f188, %f192, %f191;
	fma.rn.f32 	%f197, %f191, %f189, %f193;
	fma.rn.f32 	%f198, %f190, %f190, %f195;
	fma.rn.f32 	%f199, %f191, %f189, %f197;
	fma.rn.f32 	%f200, %f188, %f192, %f199;
	fma.rn.f32 	%f201, %f186, %f193, %f185;
	fma.rn.f32 	%f202, %f187, %f194, %f186;
	fma.rn.f32 	%f203, %f201, %f195, %f188;
	fma.rn.f32 	%f204, %f196, %f200, %f190;
	fma.rn.f32 	%f205, %f197, %f199, %f192;
	fma.rn.f32 	%f206, %f198, %f198, %f194;
	fma.rn.f32 	%f207, %f197, %f199, %f196;
	fma.rn.f32 	%f208, %f196, %f200, %f198;
	fma.rn.f32 	%f209, %f201, %f195, %f200;
	fma.rn.f32 	%f210, %f202, %f209, %f203;
	fma.rn.f32 	%f211, %f203, %f210, %f205;
	fma.rn.f32 	%f212, %f204, %f208, %f207;
	fma.rn.f32 	%f213, %f207, %f205, %f209;
	fma.rn.f32 	%f214, %f206, %f206, %f211;
	fma.rn.f32 	%f215, %f207, %f205, %f213;
	fma.rn.f32 	%f216, %f204, %f208, %f215;
	fma.rn.f32 	%f217, %f202, %f209, %f201;
	fma.rn.f32 	%f218, %f203, %f210, %f202;
	fma.rn.f32 	%f219, %f217, %f211, %f204;
	fma.rn.f32 	%f220, %f212, %f216, %f206;
	fma.rn.f32 	%f221, %f213, %f215, %f208;
	fma.rn.f32 	%f222, %f214, %f214, %f210;
	fma.rn.f32 	%f223, %f213, %f215, %f212;
	fma.rn.f32 	%f224, %f212, %f216, %f214;
	fma.rn.f32 	%f225, %f217, %f211, %f216;
	fma.rn.f32 	%f226, %f218, %f225, %f219;
	fma.rn.f32 	%f227, %f219, %f226, %f221;
	fma.rn.f32 	%f228, %f220, %f224, %f223;
	fma.rn.f32 	%f229, %f223, %f221, %f225;
	fma.rn.f32 	%f230, %f222, %f222, %f227;
	fma.rn.f32 	%f231, %f223, %f221, %f229;
	fma.rn.f32 	%f232, %f220, %f224, %f231;
	fma.rn.f32 	%f233, %f218, %f225, %f217;
	fma.rn.f32 	%f234, %f219, %f226, %f218;
	fma.rn.f32 	%f235, %f233, %f227, %f220;
	fma.rn.f32 	%f236, %f228, %f232, %f222;
	fma.rn.f32 	%f237, %f229, %f231, %f224;
	fma.rn.f32 	%f238, %f230, %f230, %f226;
	fma.rn.f32 	%f239, %f229, %f231, %f228;
	fma.rn.f32 	%f240, %f228, %f232, %f230;
	fma.rn.f32 	%f241, %f233, %f227, %f232;
	fma.rn.f32 	%f242, %f234, %f241, %f235;
	fma.rn.f32 	%f243, %f235, %f242, %f237;
	fma.rn.f32 	%f244, %f236, %f240, %f239;
	fma.rn.f32 	%f245, %f239, %f237, %f241;
	fma.rn.f32 	%f246, %f238, %f238, %f243;
	fma.rn.f32 	%f247, %f239, %f237, %f245;
	fma.rn.f32 	%f248, %f236, %f240, %f247;
	fma.rn.f32 	%f249, %f234, %f241, %f233;
	fma.rn.f32 	%f250, %f235, %f242, %f234;
	fma.rn.f32 	%f251, %f249, %f243, %f236;
	fma.rn.f32 	%f252, %f244, %f248, %f238;
	fma.rn.f32 	%f253, %f245, %f247, %f240;
	fma.rn.f32 	%f254, %f246, %f246, %f242;
	fma.rn.f32 	%f255, %f245, %f247, %f244;
	fma.rn.f32 	%f256, %f244, %f248, %f246;
	fma.rn.f32 	%f257, %f249, %f243, %f248;
	fma.rn.f32 	%f258, %f250, %f257, %f251;
	fma.rn.f32 	%f259, %f251, %f258, %f253;
	fma.rn.f32 	%f260, %f252, %f256, %f255;
	fma.rn.f32 	%f261, %f255, %f253, %f257;
	fma.rn.f32 	%f262, %f254, %f254, %f259;
	fma.rn.f32 	%f263, %f255, %f253, %f261;
	fma.rn.f32 	%f264, %f252, %f256, %f263;
	fma.rn.f32 	%f265, %f250, %f257, %f249;
	fma.rn.f32 	%f266, %f251, %f258, %f250;
	fma.rn.f32 	%f267, %f265, %f259, %f252;
	fma.rn.f32 	%f268, %f260, %f264, %f254;
	fma.rn.f32 	%f269, %f261, %f263, %f256;
	fma.rn.f32 	%f270, %f262, %f262, %f258;
	fma.rn.f32 	%f271, %f261, %f263, %f260;
	fma.rn.f32 	%f272, %f260, %f264, %f262;
	fma.rn.f32 	%f273, %f265, %f259, %f264;
	fma.rn.f32 	%f274, %f266, %f273, %f267;
	fma.rn.f32 	%f275, %f267, %f274, %f269;
	fma.rn.f32 	%f276, %f268, %f272, %f271;
	fma.rn.f32 	%f277, %f271, %f269, %f273;
	fma.rn.f32 	%f278, %f270, %f270, %f275;
	fma.rn.f32 	%f279, %f271, %f269, %f277;
	fma.rn.f32 	%f280, %f268, %f272, %f279;
	fma.rn.f32 	%f281, %f266, %f273, %f265;
	fma.rn.f32 	%f298, %f267, %f274, %f266;
	fma.rn.f32 	%f299, %f281, %f275, %f268;
	fma.rn.f32 	%f300, %f276, %f280, %f270;
	fma.rn.f32 	%f29, %f277, %f279, %f272;
	fma.rn.f32 	%f301, %f278, %f278, %f274;
	fma.rn.f32 	%f31, %f277, %f279, %f276;
	fma.rn.f32 	%f302, %f276, %f280, %f278;
	fma.rn.f32 	%f33, %f281, %f275, %f280;
	fma.rn.f32 	%f303, %f298, %f33, %f299;
	fma.rn.f32 	%f304, %f299, %f303, %f29;
	fma.rn.f32 	%f305, %f300, %f302, %f31;
	fma.rn.f32 	%f306, %f31, %f29, %f33;
	fma.rn.f32 	%f307, %f301, %f301, %f304;
	fma.rn.f32 	%f308, %f31, %f29, %f306;
	fma.rn.f32 	%f309, %f300, %f302, %f308;
	fma.rn.f32 	%f297, %f298, %f33, %f281;
	add.s32 	%r8, %r8, 1;
	setp.ne.s32 	%p1, %r8, 50;
	@%p1 bra 	$L__BB3_1;
	cvta.to.global.u64 	%rd2, %rd1;
	add.f32 	%f282, %f300, %f299;
	add.f32 	%f283, %f29, %f282;
	add.f32 	%f284, %f301, %f283;
	add.f32 	%f285, %f31, %f284;
	add.f32 	%f286, %f302, %f285;
	add.f32 	%f287, %f33, %f286;
	add.f32 	%f288, %f303, %f287;
	add.f32 	%f289, %f304, %f288;
	add.f32 	%f290, %f305, %f289;
	add.f32 	%f291, %f306, %f290;
	add.f32 	%f292, %f307, %f291;
	add.f32 	%f293, %f308, %f292;
	add.f32 	%f294, %f309, %f293;
	add.f32 	%f295, %f297, %f294;
	add.f32 	%f296, %f298, %f295;
	mul.wide.s32 	%rd3, %r1, 4;
	add.s64 	%rd4, %rd2, %rd3;
	st.global.f32 	[%rd4], %f296;
	ret;

}
	// .globl	peak_flop_empty
.visible .entry peak_flop_empty(
	.param .u64 .ptr .align 1 peak_flop_empty_param_0
)
{
	.reg .b32 	%r<5>;
	.reg .b32 	%f<31>;
	.reg .b64 	%rd<5>;
	.reg .b64 	%fd<17>;

	ld.param.u64 	%rd1, [peak_flop_empty_param_0];
	cvta.to.global.u64 	%rd2, %rd1;
	mov.u32 	%r1, %ctaid.x;
	mov.u32 	%r2, %ntid.x;
	mov.u32 	%r3, %tid.x;
	mad.lo.s32 	%r4, %r1, %r2, %r3;
	cvt.rn.f64.s32 	%fd1, %r4;
	mul.f64 	%fd2, %fd1, 0d3F1A36E2EB1C432D;
	cvt.rn.f32.f64 	%f1, %fd2;
	mul.f64 	%fd3, %fd1, 0d3F2A36E2EB1C432D;
	cvt.rn.f32.f64 	%f2, %fd3;
	mul.f64 	%fd4, %fd1, 0d3F33A92A30553261;
	cvt.rn.f32.f64 	%f3, %fd4;
	mul.f64 	%fd5, %fd1, 0d3F3A36E2EB1C432D;
	cvt.rn.f32.f64 	%f4, %fd5;
	mul.f64 	%fd6, %fd1, 0d3F40624DD2F1A9FC;
	cvt.rn.f32.f64 	%f5, %fd6;
	mul.f64 	%fd7, %fd1, 0d3F43A92A30553261;
	cvt.rn.f32.f64 	%f6, %fd7;
	mul.f64 	%fd8, %fd1, 0d3F46F0068DB8BAC7;
	cvt.rn.f32.f64 	%f7, %fd8;
	mul.f64 	%fd9, %fd1, 0d3F4A36E2EB1C432D;
	cvt.rn.f32.f64 	%f8, %fd9;
	mul.f64 	%fd10, %fd1, 0d3F4D7DBF487FCB92;
	cvt.rn.f32.f64 	%f9, %fd10;
	mul.f64 	%fd11, %fd1, 0d3F50624DD2F1A9FC;
	cvt.rn.f32.f64 	%f10, %fd11;
	mul.f64 	%fd12, %fd1, 0d3F5205BC01A36E2F;
	cvt.rn.f32.f64 	%f11, %fd12;
	mul.f64 	%fd13, %fd1, 0d3F53A92A30553261;
	cvt.rn.f32.f64 	%f12, %fd13;
	mul.f64 	%fd14, %fd1, 0d3F554C985F06F694;
	cvt.rn.f32.f64 	%f13, %fd14;
	mul.f64 	%fd15, %fd1, 0d3F56F0068DB8BAC7;
	cvt.rn.f32.f64 	%f14, %fd15;
	mul.f64 	%fd16, %fd1, 0d3F589374BC6A7EFA;
	cvt.rn.f32.f64 	%f15, %fd16;
	add.f32 	%f16, %f1, %f2;
	add.f32 	%f17, %f16, %f3;
	add.f32 	%f18, %f17, %f4;
	add.f32 	%f19, %f18, %f5;
	add.f32 	%f20, %f19, %f6;
	add.f32 	%f21, %f20, %f7;
	add.f32 	%f22, %f21, %f8;
	add.f32 	%f23, %f22, %f9;
	add.f32 	%f24, %f23, %f10;
	add.f32 	%f25, %f24, %f11;
	add.f32 	%f26, %f25, %f12;
	add.f32 	%f27, %f26, %f13;
	add.f32 	%f28, %f27, %f14;
	add.f32 	%f29, %f28, %f15;
	add.f32 	%f30, %f29, %f1;
	mul.wide.s32 	%rd3, %r4, 4;
	add.s64 	%rd4, %rd2, %rd3;
	st.global.f32 	[%rd4], %f30;
	ret;

}


// ===== COMPILED SASS (sm_100) =====

	.target	sm_100

	.elftype	@"ET_EXEC"


//--------------------- .note.nv.tkinfo           --------------------------
	.section	.note.nv.tkinfo,"",@"SHT_NOTE"
	.sectionflags	@"SHF_NOTE_NV_TKINFO"
	.tkinfo
        /*0018*/ 	.word	0x00000002
        /*0030*/ 	.string	""
        /*0030*/ 	.string	"ptxas"
        /*0030*/ 	.string	"Cuda compilation tools, release 13.0, V13.0.88"
        /*0030*/ 	.string	"Build cuda_13.0.r13.0/compiler.36424714_0"
        /*0030*/ 	.string	"-arch sm_100 -m 64 "



//--------------------- .note.nv.cuinfo           --------------------------
	.section	.note.nv.cuinfo,"",@"SHT_NOTE"
	.sectionflags	@"SHF_NOTE_NV_CUINFO"
        /*0018*/ 	.short	0x0002
        /*001a*/ 	.short	0x0064
        /*001c*/ 	.short	0x0082
	.zero		2


//--------------------- .nv.info                  --------------------------
	.section	.nv.info,"",@"SHT_CUDA_INFO"
	.align	4


	//----- nvinfo : EIATTR_REGCOUNT
	.align		4
        /*0000*/ 	.byte	0x04, 0x2f
        /*0002*/ 	.short	(.L_1 - .L_0)
	.align		4
.L_0:
        /*0004*/ 	.word	index@(noarg)
        /*0008*/ 	.word	0x00000004


	//----- nvinfo : EIATTR_FRAME_SIZE
	.align		4
.L_1:
        /*000c*/ 	.byte	0x04, 0x11
        /*000e*/ 	.short	(.L_3 - .L_2)
	.align		4
.L_2:
        /*0010*/ 	.word	index@(noarg)
        /*0014*/ 	.word	0x00000000


	//----- nvinfo : EIATTR_REGCOUNT
	.align		4
.L_3:
        /*0018*/ 	.byte	0x04, 0x2f
        /*001a*/ 	.short	(.L_5 - .L_4)
	.align		4
.L_4:
        /*001c*/ 	.word	index@(simple_add)
        /*0020*/ 	.word	0x00000008


	//----- nvinfo : EIATTR_FRAME_SIZE
	.align		4
.L_5:
        /*0024*/ 	.byte	0x04, 0x11
        /*0026*/ 	.short	(.L_7 - .L_6)
	.align		4
.L_6:
        /*0028*/ 	.word	index@(simple_add)
        /*002c*/ 	.word	0x00000000


	//----- nvinfo : EIATTR_REGCOUNT
	.align		4
.L_7:
        /*0030*/ 	.byte	0x04, 0x2f
        /*0032*/ 	.short	(.L_9 - .L_8)
	.align		4
.L_8:
        /*0034*/ 	.word	index@(four_mad)
        /*0038*/ 	.word	0x0000000a


	//----- nvinfo : EIATTR_FRAME_SIZE
	.align		4
.L_9:
        /*003c*/ 	.byte	0x04, 0x11
        /*003e*/ 	.short	(.L_11 - .L_10)
	.align		4
.L_10:
        /*0040*/ 	.word	index@(four_mad)
        /*0044*/ 	.word	0x00000000


	//----- nvinfo : EIATTR_REGCOUNT
	.align		4
.L_11:
        /*0048*/ 	.byte	0x04, 0x2f
        /*004a*/ 	.short	(.L_13 - .L_12)
	.align		4
.L_12:
        /*004c*/ 	.word	index@(peak_flop)
        /*0050*/ 	.word	0x00000018


	//----- nvinfo : EIATTR_FRAME_SIZE
	.align		4
.L_13:
        /*0054*/ 	.byte	0x04, 0x11
        /*0056*/ 	.short	(.L_15 - .L_14)
	.align		4
.L_14:
        /*0058*/ 	.word	index@(peak_flop)
        /*005c*/ 	.word	0x00000000


	//----- nvinfo : EIATTR_REGCOUNT
	.align		4
.L_15:
        /*0060*/ 	.byte	0x04, 0x2f
        /*0062*/ 	.short	(.L_17 - .L_16)
	.align		4
.L_16:
        /*0064*/ 	.word	index@(peak_flop_empty)
        /*0068*/ 	.word	0x00000019


	//----- nvinfo : EIATTR_FRAME_SIZE
	.align		4
.L_17:
        /*006c*/ 	.byte	0x04, 0x11
        /*006e*/ 	.short	(.L_19 - .L_18)
	.align		4
.L_18:
        /*0070*/ 	.word	index@(peak_flop_empty)
        /*0074*/ 	.word	0x00000000


	//----- nvinfo : EIATTR_MIN_STACK_SIZE
	.align		4
.L_19:
        /*0078*/ 	.byte	0x04, 0x12
        /*007a*/ 	.short	(.L_21 - .L_20)
	.align		4
.L_20:
        /*007c*/ 	.word	index@(peak_flop_empty)
        /*0080*/ 	.word	0x00000000


	//----- nvinfo : EIATTR_MIN_STACK_SIZE
	.align		4
.L_21:
        /*0084*/ 	.byte	0x04, 0x12
        /*0086*/ 	.short	(.L_23 - .L_22)
	.align		4
.L_22:
        /*0088*/ 	.word	index@(peak_flop)
        /*008c*/ 	.word	0x00000000


	//----- nvinfo : EIATTR_MIN_STACK_SIZE
	.align		4
.L_23:
        /*0090*/ 	.byte	0x04, 0x12
        /*0092*/ 	.short	(.L_25 - .L_24)
	.align		4
.L_24:
        /*0094*/ 	.word	index@(four_mad)
        /*0098*/ 	.word	0x00000000


	//----- nvinfo : EIATTR_MIN_STACK_SIZE
	.align		4
.L_25:
        /*009c*/ 	.byte	0x04, 0x12
        /*009e*/ 	.short	(.L_27 - .L_26)
	.align		4
.L_26:
        /*00a0*/ 	.word	index@(simple_add)
        /*00a4*/ 	.word	0x00000000


	//----- nvinfo : EIATTR_MIN_STACK_SIZE
	.align		4
.L_27:
        /*00a8*/ 	.byte	0x04, 0x12
        /*00aa*/ 	.short	(.L_29 - .L_28)
	.align		4
.L_28:
        /*00ac*/ 	.word	index@(noarg)
        /*00b0*/ 	.word	0x00000000
.L_29:


//--------------------- .nv.compat                --------------------------
	.section	.nv.compat,"",@"SHT_CUDA_COMPAT_INFO"
	.align	4
        /*0000*/ 	.byte	0x02, 0x09, 0x00, 0x00, 0x02, 0x02, 0x01, 0x00, 0x02, 0x05, 0x05, 0x00, 0x03, 0x07, 0x01, 0x01
        /*0010*/ 	.byte	0x02, 0x03, 0x00, 0x00, 0x02, 0x06, 0x01, 0x00, 0x04, 0x0b, 0x08, 0x00, 0x01, 0x00, 0x00, 0x00
        /*0020*/ 	.byte	0x00, 0x00, 0x00, 0x00


//--------------------- .nv.info.peak_flop_empty  --------------------------
	.section	.nv.info.peak_flop_empty,"",@"SHT_CUDA_INFO"
	.sectionflags	@""
	.align	4


	//----- nvinfo : EIATTR_CUDA_API_VERSION
	.align		4
        /*0000*/ 	.byte	0x04, 0x37
        /*0002*/ 	.short	(.L_31 - .L_30)
.L_30:
        /*0004*/ 	.word	0x00000082


	//----- nvinfo : EIATTR_KPARAM_INFO
	.align		4
.L_31:
        /*0008*/ 	.byte	0x04, 0x17
        /*000a*/ 	.short	(.L_33 - .L_32)
.L_32:
        /*000c*/ 	.word	0x00000000
        /*0010*/ 	.short	0x0000
        /*0012*/ 	.short	0x0000
        /*0014*/ 	.byte	0x00, 0xf5, 0x21, 0x00


	//----- nvinfo : EIATTR_SPARSE_MMA_MASK
	.align		4
.L_33:
        /*0018*/ 	.byte	0x03, 0x50
        /*001a*/ 	.short	0x0000


	//----- nvinfo : EIATTR_MAXREG_COUNT
	.align		4
        /*001c*/ 	.byte	0x03, 0x1b
        /*001e*/ 	.short	0x00ff


	//----- nvinfo : EIATTR_MERCURY_ISA_VERSION
	.align		4
        /*0020*/ 	.byte	0x03, 0x5f
        /*0022*/ 	.short	0x0101


	//----- nvinfo : EIATTR_VRC_CTA_INIT_COUNT
	.align		4
        /*0024*/ 	.byte	0x02, 0x4a
	.zero		1
	.zero		1


	//----- nvinfo : EIATTR_EXIT_INSTR_OFFSETS
	.align		4
        /*0028*/ 	.byte	0x04, 0x1c
        /*002a*/ 	.short	(.L_35 - .L_34)


	//   ....[0]....
.L_34:
        /*002c*/ 	.word	0x00000540


	//----- nvinfo : EIATTR_CBANK_PARAM_SIZE
	.align		4
.L_35:
        /*0030*/ 	.byte	0x03, 0x19
        /*0032*/ 	.short	0x0008


	//----- nvinfo : EIATTR_PARAM_CBANK
	.align		4
        /*0034*/ 	.byte	0x04, 0x0a
        /*0036*/ 	.short	(.L_37 - .L_36)
	.align		4
.L_36:
        /*0038*/ 	.word	index@(.nv.constant0.peak_flop_empty)
        /*003c*/ 	.short	0x0380
        /*003e*/ 	.short	0x0008


	//----- nvinfo : EIATTR_SW_WAR
	.align		4
.L_37:
        /*0040*/ 	.byte	0x04, 0x36
        /*0042*/ 	.short	(.L_39 - .L_38)
.L_38:
        /*0044*/ 	.word	0x00000008
.L_39:


//--------------------- .nv.info.peak_flop        --------------------------
	.section	.nv.info.peak_flop,"",@"SHT_CUDA_INFO"
	.sectionflags	@""
	.align	4


	//----- nvinfo : EIATTR_CUDA_API_VERSION
	.align		4
        /*0000*/ 	.byte	0x04, 0x37
        /*0002*/ 	.short	(.L_41 - .L_40)
.L_40:
        /*0004*/ 	.word	0x00000082


	//----- nvinfo : EIATTR_KPARAM_INFO
	.align		4
.L_41:
        /*0008*/ 	.byte	0x04, 0x17
        /*000a*/ 	.short	(.L_43 - .L_42)
.L_42:
        /*000c*/ 	.word	0x00000000
        /*0010*/ 	.short	0x0000
        /*0012*/ 	.short	0x0000
        /*0014*/ 	.byte	0x00, 0xf5, 0x21, 0x00


	//----- nvinfo : EIATTR_SPARSE_MMA_MASK
	.align		4
.L_43:
        /*0018*/ 	.byte	0x03, 0x50
        /*001a*/ 	.short	0x0000


	//----- nvinfo : EIATTR_MAXREG_COUNT
	.align		4
        /*001c*/ 	.byte	0x03, 0x1b
        /*001e*/ 	.short	0x00ff


	//----- nvinfo : EIATTR_MERCURY_ISA_VERSION
	.align		4
        /*0020*/ 	.byte	0x03, 0x5f
        /*0022*/ 	.short	0x0101


	//----- nvinfo : EIATTR_VRC_CTA_INIT_COUNT
	.align		4
        /*0024*/ 	.byte	0x02, 0x4a
	.zero		1
	.zero		1


	//----- nvinfo : EIATTR_EXIT_INSTR_OFFSETS
	.align		4
        /*0028*/ 	.byte	0x04, 0x1c
        /*002a*/ 	.short	(.L_45 - .L_44)


	//   ....[0]....
.L_44:
        /*002c*/ 	.word	0x000014c0


	//----- nvinfo : EIATTR_CBANK_PARAM_SIZE
	.align		4
.L_45:
        /*0030*/ 	.byte	0x03, 0x19
        /*0032*/ 	.short	0x0008


	//----- nvinfo : EIATTR_PARAM_CBANK
	.align		4
        /*0034*/ 	.byte	0x04, 0x0a
        /*0036*/ 	.short	(.L_47 - .L_46)
	.align		4
.L_46:
        /*0038*/ 	.word	index@(.nv.constant0.peak_flop)
        /*003c*/ 	.short	0x0380
        /*003e*/ 	.short	0x0008


	//----- nvinfo : EIATTR_SW_WAR
	.align		4
.L_47:
        /*0040*/ 	.byte	0x04, 0x36
        /*0042*/ 	.short	(.L_49 - .L_48)
.L_48:
        /*0044*/ 	.word	0x00000008
.L_49:


//--------------------- .nv.info.four_mad         --------------------------
	.section	.nv.info.four_mad,"",@"SHT_CUDA_INFO"
	.sectionflags	@""
	.align	4


	//----- nvinfo : EIATTR_CUDA_API_VERSION
	.align		4
        /*0000*/ 	.byte	0x04, 0x37
        /*0002*/ 	.short	(.L_51 - .L_50)
.L_50:
        /*0004*/ 	.word	0x00000082


	//----- nvinfo : EIATTR_KPARAM_INFO
	.align		4
.L_51:
        /*0008*/ 	.byte	0x04, 0x17
        /*000a*/ 	.short	(.L_53 - .L_52)
.L_52:
        /*000c*/ 	.word	0x00000000
        /*0010*/ 	.short	0x0000
        /*0012*/ 	.short	0x0000
        /*0014*/ 	.byte	0x00, 0xf5, 0x21, 0x00


	//----- nvinfo : EIATTR_SPARSE_MMA_MASK
	.align		4
.L_53:
        /*0018*/ 	.byte	0x03, 0x50
        /*001a*/ 	.short	0x0000


	//----- nvinfo : EIATTR_MAXREG_COUNT
	.align		4
        /*001c*/ 	.byte	0x03, 0x1b
        /*001e*/ 	.short	0x00ff


	//----- nvinfo : EIATTR_MERCURY_ISA_VERSION
	.align		4
        /*0020*/ 	.byte	0x03, 0x5f
        /*0022*/ 	.short	0x0101


	//----- nvinfo : EIATTR_VRC_CTA_INIT_COUNT
	.align		4
        /*0024*/ 	.byte	0x02, 0x4a
	.zero		1
	.zero		1


	//----- nvinfo : EIATTR_EXIT_INSTR_OFFSETS
	.align		4
        /*0028*/ 	.byte	0x04, 0x1c
        /*002a*/ 	.short	(.L_55 - .L_54)


	//   ....[0]....
.L_54:
        /*002c*/ 	.word	0x00000120


	//----- nvinfo : EIATTR_CBANK_PARAM_SIZE
	.align		4
.L_55:
        /*0030*/ 	.byte	0x03, 0x19
        /*0032*/ 	.short	0x0008


	//----- nvinfo : EIATTR_PARAM_CBANK
	.align		4
        /*0034*/ 	.byte	0x04, 0x0a
        /*0036*/ 	.short	(.L_57 - .L_56)
	.align		4
.L_56:
        /*0038*/ 	.word	index@(.nv.constant0.four_mad)
        /*003c*/ 	.short	0x0380
        /*003e*/ 	.short	0x0008


	//----- nvinfo : EIATTR_SW_WAR
	.align		4
.L_57:
        /*0040*/ 	.byte	0x04, 0x36
        /*0042*/ 	.short	(.L_59 - .L_58)
.L_58:
        /*0044*/ 	.word	0x00000008
.L_59:


//--------------------- .nv.info.simple_add       --------------------------
	.section	.nv.info.simple_add,"",@"SHT_CUDA_INFO"
	.sectionflags	@""
	.align	4


	//----- nvinfo : EIATTR_CUDA_API_VERSION
	.align		4
        /*0000*/ 	.byte	0x04, 0x37
        /*0002*/ 	.short	(.L_61 - .L_60)
.L_60:
        /*0004*/ 	.word	0x00000082


	//----- nvinfo : EIATTR_KPARAM_INFO
	.align		4
.L_61:
        /*0008*/ 	.byte	0x04, 0x17
        /*000a*/ 	.short	(.L_63 - .L_62)
.L_62:
        /*000c*/ 	.word	0x00000000
        /*0010*/ 	.short	0x0000
        /*0012*/ 	.short	0x0000
        /*0014*/ 	.byte	0x00, 0xf5, 0x21, 0x00


	//----- nvinfo : EIATTR_SPARSE_MMA_MASK
	.align		4
.L_63:
        /*0018*/ 	.byte	0x03, 0x50
        /*001a*/ 	.short	0x0000


	//----- nvinfo : EIATTR_MAXREG_COUNT
	.align		4
        /*001c*/ 	.byte	0x03, 0x1b
        /*001e*/ 	.short	0x00ff


	//----- nvinfo : EIATTR_MERCURY_ISA_VERSION
	.align		4
        /*0020*/ 	.byte	0x03, 0x5f
        /*0022*/ 	.short	0x0101


	//----- nvinfo : EIATTR_VRC_CTA_INIT_COUNT
	.align		4
        /*0024*/ 	.byte	0x02, 0x4a
	.zero		1
	.zero		1


	//----- nvinfo : EIATTR_EXIT_INSTR_OFFSETS
	.align		4
        /*0028*/ 	.byte	0x04, 0x1c
        /*002a*/ 	.short	(.L_65 - .L_64)


	//   ....[0]....
.L_64:
        /*002c*/ 	.word	0x000000b0


	//----- nvinfo : EIATTR_CBANK_PARAM_SIZE
	.align		4
.L_65:
        /*0030*/ 	.byte	0x03, 0x19
        /*0032*/ 	.short	0x0008


	//----- nvinfo : EIATTR_PARAM_CBANK
	.align		4
        /*0034*/ 	.byte	0x04, 0x0a
        /*0036*/ 	.short	(.L_67 - .L_66)
	.align		4
.L_66:
        /*0038*/ 	.word	index@(.nv.constant0.simple_add)
        /*003c*/ 	.short	0x0380
        /*003e*/ 	.short	0x0008


	//----- nvinfo : EIATTR_SW_WAR
	.align		4
.L_67:
        /*0040*/ 	.byte	0x04, 0x36
        /*0042*/ 	.short	(.L_69 - .L_68)
.L_68:
        /*0044*/ 	.word	0x00000008
.L_69:


//--------------------- .nv.info.noarg            --------------------------
	.section	.nv.info.noarg,"",@"SHT_CUDA_INFO"
	.sectionflags	@""
	.align	4


	//----- nvinfo : EIATTR_CUDA_API_VERSION
	.align		4
        /*0000*/ 	.byte	0x04, 0x37
        /*0002*/ 	.short	(.L_71 - .L_70)
.L_70:
        /*0004*/ 	.word	0x00000082


	//----- nvinfo : EIATTR_SPARSE_MMA_MASK
	.align		4
.L_71:
        /*0008*/ 	.byte	0x03, 0x50
        /*000a*/ 	.short	0x0000


	//----- nvinfo : EIATTR_MAXREG_COUNT
	.align		4
        /*000c*/ 	.byte	0x03, 0x1b
        /*000e*/ 	.short	0x00ff


	//----- nvinfo : EIATTR_MERCURY_ISA_VERSION
	.align		4
        /*0010*/ 	.byte	0x03, 0x5f
        /*0012*/ 	.short	0x0101


	//----- nvinfo : EIATTR_VRC_CTA_INIT_COUNT
	.align		4
        /*0014*/ 	.byte	0x02, 0x4a
	.zero		1
	.zero		1


	//----- nvinfo : EIATTR_EXIT_INSTR_OFFSETS
	.align		4
        /*0018*/ 	.byte	0x04, 0x1c
        /*001a*/ 	.short	(.L_73 - .L_72)


	//   ....[0]....
.L_72:
        /*001c*/ 	.word	0x00000010


	//----- nvinfo : EIATTR_SW_WAR
	.align		4
.L_73:
        /*0020*/ 	.byte	0x04, 0x36
        /*0022*/ 	.short	(.L_75 - .L_74)
.L_74:
        /*0024*/ 	.word	0x00000008
.L_75:


//--------------------- .nv.callgraph             --------------------------
	.section	.nv.callgraph,"",@"SHT_CUDA_CALLGRAPH"
	.align	4
	.sectionentsize	8
	.align		4
        /*0000*/ 	.word	0x00000000
	.align		4
        /*0004*/ 	.word	0xffffffff
	.align		4
        /*0008*/ 	.word	0x00000000
	.align		4
        /*000c*/ 	.word	0xfffffffe
	.align		4
        /*0010*/ 	.word	0x00000000
	.align		4
        /*0014*/ 	.word	0xfffffffd
	.align		4
        /*0018*/ 	.word	0x00000000
	.align		4
        /*001c*/ 	.word	0xfffffffc


//--------------------- .text.peak_flop_empty     --------------------------
	.section	.text.peak_flop_empty,"ax",@progbits
	.align	128
        .global         peak_flop_empty
        .type           peak_flop_empty,@function
        .size           peak_flop_empty,(.L_x_6 - peak_flop_empty)
        .other          peak_flop_empty,@"STO_CUDA_ENTRY STV_DEFAULT"
peak_flop_empty:
.text.peak_flop_empty:
[----:B------:R-:W-:Y:S01]  /*0000*/  LDC R1, c[0x0][0x37c] ;  /* 0x0000df00ff017b82 */ /* 0x000fe20000000800 */
[----:B------:R-:W0:Y:S07]  /*0010*/  S2R R3, SR_TID.X ;  /* 0x0000000000037919 */ /* 0x000e2e0000002100 */
[----:B------:R-:W0:Y:S01]  /*0020*/  S2UR UR4, SR_CTAID.X ;  /* 0x00000000000479c3 */ /* 0x000e220000002500 */
[----:B------:R-:W-:-:S07]  /*0030*/  UMOV UR5, 0x3f1a36e2 ;  /* 0x3f1a36e200057882 */ /* 0x000fce0000000000 */
[----:B------:R-:W0:Y:S02]  /*0040*/  LDC R0, c[0x0][0x360] ;  /* 0x0000d800ff007b82 */ /* 0x000e240000000800 */
[----:B0-----:R-:W-:Y:S01]  /*0050*/  IMAD R0, R0, UR4, R3 ;  /* 0x0000000400007c24 */ /* 0x001fe2000f8e0203 */
[----:B------:R-:W-:-:S03]  /*0060*/  UMOV UR4, 0xeb1c432d ;  /* 0xeb1c432d00047882 */ /* 0x000fc60000000000 */
[----:B------:R-:W0:Y:S02]  /*0070*/  I2F.F64 R2, R0 ;  /* 0x0000000000027312 */ /* 0x000e240000201c00 */
[C---:B0-----:R-:W-:Y:S01]  /*0080*/  DMUL R8, R2.reuse, UR4 ;  /* 0x0000000402087c28 */ /* 0x041fe20008000000 */
[----:B------:R-:W-:Y:S02]  /*0090*/  UMOV UR5, 0x3f2a36e2 ;  /* 0x3f2a36e200057882 */ /* 0x000fe40000000000 */
[C---:B------:R-:W-:Y:S01]  /*00a0*/  DMUL R12, R2.reuse, UR4 ;  /* 0x00000004020c7c28 */ /* 0x040fe20008000000 */
[----:B------:R-:W-:Y:S01]  /*00b0*/  UMOV UR4, 0x30553261 ;  /* 0x3055326100047882 */ /* 0x000fe20000000000 */
[----:B------:R-:W-:Y:S01]  /*00c0*/  UMOV UR5, 0x3f33a92a ;  /* 0x3f33a92a00057882 */ /* 0x000fe20000000000 */
[----:B------:R0:W-:Y:S01]  /*00d0*/  F2F.F32.F64 R4, R8 ;  /* 0x0000000800047310 */ /* 0x0001e20000301000 */
[----:B------:R-:W-:Y:S01]  /*00e0*/  DMUL R14, R2, UR4 ;  /* 0x00000004020e7c28 */ /* 0x000fe20008000000 */
[----:B------:R-:W-:Y:S01]  /*00f0*/  UMOV UR4, 0xeb1c432d ;  /* 0xeb1c432d00047882 */ /* 0x000fe20000000000 */
[----:B------:R-:W-:-:S02]  /*0100*/  UMOV UR5, 0x3f3a36e2 ;  /* 0x3f3a36e200057882 */ /* 0x000fc40000000000 */
[C---:B------:R-:W-:Y:S01]  /*0110*/  DMUL R16, R2.reuse, UR4 ;  /* 0x0000000402107c28 */ /* 0x040fe20008000000 */
[----:B------:R-:W-:Y:S01]  /*0120*/  UMOV UR4, 0xd2f1a9fc ;  /* 0xd2f1a9fc00047882 */ /* 0x000fe20000000000 */
[----:B------:R-:W-:Y:S01]  /*0130*/  UMOV UR5, 0x3f40624d ;  /* 0x3f40624d00057882 */ /* 0x000fe20000000000 */
[----:B------:R-:W1:Y:S01]  /*0140*/  F2F.F32.F64 R7, R12 ;  /* 0x0000000c00077310 */ /* 0x000e620000301000 */
[C---:B------:R-:W-:Y:S01]  /*0150*/  DMUL R18, R2.reuse, UR4 ;  /* 0x0000000402127c28 */ /* 0x040fe20008000000 */
[----:B------:R-:W-:Y:S01]  /*0160*/  UMOV UR4, 0x30553261 ;  /* 0x3055326100047882 */ /* 0x000fe20000000000 */
[----:B------:R-:W-:Y:S02]  /*0170*/  UMOV UR5, 0x3f43a92a ;  /* 0x3f43a92a00057882 */ /* 0x000fe40000000000 */
[----:B0-----:R-:W-:Y:S01]  /*0180*/  DMUL R8, R2, UR4 ;  /* 0x0000000402087c28 */ /* 0x001fe20008000000 */
[----:B------:R-:W-:Y:S01]  /*0190*/  UMOV UR4, 0x8db8bac7 ;  /* 0x8db8bac700047882 */ /* 0x000fe20000000000 */
[----:B------:R-:W-:Y:S01]  /*01a0*/  UMOV UR5, 0x3f46f006 ;  /* 0x3f46f00600057882 */ /* 0x000fe20000000000 */
[----:B------:R0:W2:Y:S01]  /*01b0*/  F2F.F32.F64 R5, R14 ;  /* 0x0000000e00057310 */ /* 0x0000a20000301000 */
[----:B-1----:R-:W-:-:S07]  /*01c0*/  FADD R22, R4, R7 ;  /* 0x0000000704167221 */ /* 0x002fce0000000000 */
[----:B------:R1:W3:Y:S01]  /*01d0*/  F2F.F32.F64 R6, R16 ;  /* 0x0000001000067310 */ /* 0x0002e20000301000 */
[----:B0-----:R-:W-:Y:S01]  /*01e0*/  DMUL R14, R2, UR4 ;  /* 0x00000004020e7c28 */ /* 0x001fe20008000000 */
[----:B------:R-:W-:Y:S01]  /*01f0*/  UMOV UR4, 0xeb1c432d ;  /* 0xeb1c432d00047882 */ /* 0x000fe20000000000 */
[----:B------:R-:W-:Y:S01]  /*0200*/  UMOV UR5, 0x3f4a36e2 ;  /* 0x3f4a36e200057882 */ /* 0x000fe20000000000 */
[----:B--2---:R-:W-:-:S04]  /*0210*/  FADD R5, R5, R22 ;  /* 0x0000001605057221 */ /* 0x004fc80000000000 */
[----:B------:R0:W2:Y:S01]  /*0220*/  F2F.F32.F64 R10, R18 ;  /* 0x00000012000a7310 */ /* 0x0000a20000301000 */
[----:B-1----:R-:W-:Y:S01]  /*0230*/  DMUL R16, R2, UR4 ;  /* 0x0000000402107c28 */ /* 0x002fe20008000000 */
[----:B------:R-:W-:Y:S01]  /*0240*/  UMOV UR4, 0x487fcb92 ;  /* 0x487fcb9200047882 */ /* 0x000fe20000000000 */
[----:B------:R-:W-:-:S05]  /*0250*/  UMOV UR5, 0x3f4d7dbf ;  /* 0x3f4d7dbf00057882 */ /* 0x000fca0000000000 */
[----:B------:R-:W1:Y:S01]  /*0260*/  F2F.F32.F64 R9, R8 ;  /* 0x0000000800097310 */ /* 0x000e620000301000 */
[C---:B0-----:R-:W-:Y:S01]  /*0270*/  DMUL R18, R2.reuse, UR4 ;  /* 0x0000000402127c28 */ /* 0x041fe20008000000 */
[----:B------:R-:W-:Y:S01]  /*0280*/  UMOV UR4, 0xd2f1a9fc ;  /* 0xd2f1a9fc00047882 */ /* 0x000fe20000000000 */
[----:B------:R-:W-:Y:S02]  /*0290*/  UMOV UR5, 0x3f50624d ;  /* 0x3f50624d00057882 */ /* 0x000fe40000000000 */
[----:B------:R-:W-:Y:S01]  /*02a0*/  DMUL R20, R2, UR4 ;  /* 0x0000000402147c28 */ /* 0x000fe20008000000 */
[----:B------:R-:W-:Y:S02]  /*02b0*/  UMOV UR4, 0x1a36e2f ;  /* 0x01a36e2f00047882 */ /* 0x000fe40000000000 */
[----:B------:R0:W4:Y:S01]  /*02c0*/  F2F.F32.F64 R12, R14 ;  /* 0x0000000e000c7310 */ /* 0x0001220000301000 */
[----:B------:R-:W-:-:S07]  /*02d0*/  UMOV UR5, 0x3f5205bc ;  /* 0x3f5205bc00057882 */ /* 0x000fce0000000000 */
[----:B------:R3:W-:Y:S01]  /*02e0*/  F2F.F32.F64 R13, R18 ;  /* 0x00000012000d7310 */ /* 0x0007e20000301000 */
[----:B0-----:R-:W-:Y:S01]  /*02f0*/  DMUL R14, R2, UR4 ;  /* 0x00000004020e7c28 */ /* 0x001fe20008000000 */
[----:B------:R-:W-:Y:S01]  /*0300*/  UMOV UR4, 0x30553261 ;  /* 0x3055326100047882 */ /* 0x000fe20000000000 */
[----:B------:R-:W-:-:S05]  /*0310*/  UMOV UR5, 0x3f53a92a ;  /* 0x3f53a92a00057882 */ /* 0x000fca0000000000 */
[----:B------:R0:W5:Y:S01]  /*0320*/  F2F.F32.F64 R11, R16 ;  /* 0x00000010000b7310 */ /* 0x0001620000301000 */
[----:B---3--:R-:W-:-:S04]  /*0330*/  FADD R19, R6, R5 ;  /* 0x0000000506137221 */ /* 0x008fc80000000000 */
[----:B--2---:R-:W-:-:S03]  /*0340*/  FADD R10, R10, R19 ;  /* 0x000000130a0a7221 */ /* 0x004fc60000000000 */
[----:B------:R-:W2:Y:S01]  /*0350*/  F2F.F32.F64 R8, R20 ;  /* 0x0000001400087310 */ /* 0x000ea20000301000 */
[C---:B0-----:R-:W-:Y:S01]  /*0360*/  DMUL R16, R2.reuse, UR4 ;  /* 0x0000000402107c28 */ /* 0x041fe20008000000 */
[----:B-1----:R-:W-:Y:S01]  /*0370*/  FADD R9, R9, R10 ;  /* 0x0000000a09097221 */ /* 0x002fe20000000000 */
[----:B------:R-:W-:Y:S01]  /*0380*/  UMOV UR4, 0x5f06f694 ;  /* 0x5f06f69400047882 */ /* 0x000fe20000000000 */
[----:B------:R-:W-:Y:S02]  /*0390*/  UMOV UR5, 0x3f554c98 ;  /* 0x3f554c9800057882 */ /* 0x000fe40000000000 */
[----:B------:R-:W-:Y:S01]  /*03a0*/  DMUL R18, R2, UR4 ;  /* 0x0000000402127c28 */ /* 0x000fe20008000000 */
[----:B----4-:R-:W-:Y:S01]  /*03b0*/  FADD R12, R12, R9 ;  /* 0x000000090c0c7221 */ /* 0x010fe20000000000 */
[----:B------:R0:W1:Y:S01]  /*03c0*/  F2F.F32.F64 R7, R14 ;  /* 0x0000000e00077310 */ /* 0x0000620000301000 */
[----:B------:R-:W-:Y:S01]  /*03d0*/  UMOV UR4, 0x8db8bac7 ;  /* 0x8db8bac700047882 */ /* 0x000fe20000000000 */
[----:B------:R-:W-:Y:S01]  /*03e0*/  UMOV UR5, 0x3f56f006 ;  /* 0x3f56f00600057882 */ /* 0x000fe20000000000 */
[----:B-----5:R-:W-:-:S02]  /*03f0*/  FADD R12, R11, R12 ;  /* 0x0000000c0b0c7221 */ /* 0x020fc40000000000 */
[----:B------:R-:W3:Y:S02]  /*0400*/  LDC.64 R10, c[0x0][0x380] ;  /* 0x0000e000ff0a7b82 */ /* 0x000ee40000000a00 */
[----:B------:R-:W-:Y:S01]  /*0410*/  FADD R13, R13, R12 ;  /* 0x0000000c0d0d7221 */ /* 0x000fe20000000000 */
[----:B------:R-:W4:Y:S01]  /*0420*/  F2F.F32.F64 R5, R16 ;  /* 0x0000001000057310 */ /* 0x000f220000301000 */
[C---:B0-----:R-:W-:Y:S01]  /*0430*/  DMUL R14, R2.reuse, UR4 ;  /* 0x00000004020e7c28 */ /* 0x041fe20008000000 */
[----:B------:R-:W-:Y:S01]  /*0440*/  UMOV UR4, 0xbc6a7efa ;  /* 0xbc6a7efa00047882 */ /* 0x000fe20000000000 */
[----:B------:R-:W-:Y:S01]  /*0450*/  UMOV UR5, 0x3f589374 ;  /* 0x3f58937400057882 */ /* 0x000fe20000000000 */
[----:B--2---:R-:W-:Y:S01]  /*0460*/  FADD R8, R8, R13 ;  /* 0x0000000d08087221 */ /* 0x004fe20000000000 */
[----:B------:R-:W-:-:S03]  /*0470*/  DMUL R2, R2, UR4 ;  /* 0x0000000402027c28 */ /* 0x000fc60008000000 */
[----:B------:R-:W0:Y:S01]  /*0480*/  F2F.F32.F64 R18, R18 ;  /* 0x0000001200127310 */ /* 0x000e220000301000 */
[----:B-1----:R-:W-:Y:S01]  /*0490*/  FADD R8, R7, R8 ;  /* 0x0000000807087221 */ /* 0x002fe20000000000 */
[----:B------:R-:W1:Y:S03]  /*04a0*/  LDCU.64 UR4, c[0x0][0x358] ;  /* 0x00006b00ff0477ac */ /* 0x000e660008000a00 */
[----:B----4-:R-:W-:-:S03]  /*04b0*/  FADD R5, R5, R8 ;  /* 0x0000000805057221 */ /* 0x010fc60000000000 */
[----:B------:R-:W2:Y:S01]  /*04c0*/  F2F.F32.F64 R14, R14 ;  /* 0x0000000e000e7310 */ /* 0x000ea20000301000 */
[----:B---3--:R-:W-:-:S04]  /*04d0*/  IMAD.WIDE R10, R0, 0x4, R10 ;  /* 0x00000004000a7825 */ /* 0x008fc800078e020a */
[----:B0-----:R-:W-:-:S03]  /*04e0*/  FADD R5, R18, R5 ;  /* 0x0000000512057221 */ /* 0x001fc60000000000 */
[----:B------:R-:W0:Y:S01]  /*04f0*/  F2F.F32.F64 R2, R2 ;  /* 0x0000000200027310 */ /* 0x000e220000301000 */
[----:B--2---:R-:W-:-:S04]  /*0500*/  FADD R5, R14, R5 ;  /* 0x000000050e057221 */ /* 0x004fc80000000000 */
[----:B0-----:R-:W-:-:S04]  /*0510*/  FADD R5, R2, R5 ;  /* 0x0000000502057221 */ /* 0x001fc80000000000 */
[----:B------:R-:W-:-:S05]  /*0520*/  FADD R5, R4, R5 ;  /* 0x0000000504057221 */ /* 0x000fca0000000000 */
[----:B-1----:R-:W-:Y:S01]  /*0530*/  STG.E desc[UR4][R10.64], R5 ;  /* 0x000000050a007986 */ /* 0x002fe2000c101904 */
[----:B------:R-:W-:Y:S05]  /*0540*/  EXIT ;  /* 0x000000000000794d */ /* 0x000fea0003800000 */
.L_x_0:
[----:B------:R-:W-:-:S00]  /*0550*/  BRA `(.L_x_0) ;  /* 0xfffffffc00fc7947 */ /* 0x000fc0000383ffff */
[----:B------:R-:W-:-:S00]  /*0560*/  NOP ;  /* 0x0000000000007918 */ /* 0x000fc00000000000 */
        /* <DEDUP_REMOVED lines=9> */
.L_x_6:


//--------------------- .text.peak_flop           --------------------------
	.section	.text.peak_flop,"ax",@progbits
	.align	128
        .global         peak_flop
        .type           peak_flop,@function
        .size           peak_flop,(.L_x_7 - peak_flop)
        .other          peak_flop,@"STO_CUDA_ENTRY STV_DEFAULT"
peak_flop:
.text.peak_flop:
[----:B------:R-:W-:Y:S01]  /*0000*/  LDC R1, c[0x0][0x37c] ;  /* 0x0000df00ff017b82 */ /* 0x000fe20000000800 */
[----:B------:R-:W0:Y:S07]  /*0010*/  S2R R3, SR_TID.X ;  /* 0x0000000000037919 */ /* 0x000e2e0000002100 */
[----:B------:R-:W0:Y:S01]  /*0020*/  S2UR UR4, SR_CTAID.X ;  /* 0x00000000000479c3 */ /* 0x000e220000002500 */
[----:B------:R-:W-:Y:S01]  /*0030*/  UMOV UR5, 0x3f589374 ;  /* 0x3f58937400057882 */ /* 0x000fe20000000000 */
[----:B------:R-:W1:Y:S06]  /*0040*/  LDCU.64 UR6, c[0x0][0x358] ;  /* 0x00006b00ff0677ac */ /* 0x000e6c0008000a00 */
[----:B------:R-:W0:Y:S02]  /*0050*/  LDC R0, c[0x0][0x360] ;  /* 0x0000d800ff007b82 */ /* 0x000e240000000800 */
[----:B0-----:R-:W-:Y:S01]  /*0060*/  IMAD R0, R0, UR4, R3 ;  /* 0x0000000400007c24 */ /* 0x001fe2000f8e0203 */
[----:B------:R-:W-:-:S03]  /*0070*/  UMOV UR4, 0xbc6a7efa ;  /* 0xbc6a7efa00047882 */ /* 0x000fc60000000000 */
[----:B------:R-:W0:Y:S02]  /*0080*/  I2F.F64 R2, R0 ;  /* 0x0000000000027312 */ /* 0x000e240000201c00 */
[C---:B0-----:R-:W-:Y:S01]  /*0090*/  DMUL R10, R2.reuse, UR4 ;  /* 0x00000004020a7c28 */ /* 0x041fe20008000000 */
[----:B------:R-:W-:Y:S01]  /*00a0*/  UMOV UR4, 0x8db8bac7 ;  /* 0x8db8bac700047882 */ /* 0x000fe20000000000 */
        /* <DEDUP_REMOVED lines=11> */
[----:B------:R2:W-:Y:S01]  /*0160*/  F2F.F32.F64 R5, R12 ;  /* 0x0000000c00057310 */ /* 0x0005e20000301000 */
[C---:B------:R-:W-:Y:S01]  /*0170*/  DMUL R16, R2.reuse, UR4 ;  /* 0x0000000402107c28 */ /* 0x040fe20008000000 */
[----:B------:R-:W-:Y:S01]  /*0180*/  UMOV UR4, 0xd2f1a9fc ;  /* 0xd2f1a9fc00047882 */ /* 0x000fe20000000000 */
[----:B------:R-:W-:Y:S02]  /*0190*/  UMOV UR5, 0x3f50624d ;  /* 0x3f50624d00057882 */ /* 0x000fe40000000000 */
[C---:B0-----:R-:W-:Y:S01]  /*01a0*/  DMUL R10, R2.reuse, UR4 ;  /* 0x00000004020a7c28 */ /* 0x041fe20008000000 */
[----:B------:R-:W-:Y:S01]  /*01b0*/  UMOV UR4, 0x487fcb92 ;  /* 0x487fcb9200047882 */ /* 0x000fe20000000000 */
[----:B------:R-:W-:Y:S01]  /*01c0*/  UMOV UR5, 0x3f4d7dbf ;  /* 0x3f4d7dbf00057882 */ /* 0x000fe20000000000 */
[----:B------:R0:W-:Y:S01]  /*01d0*/  F2F.F32.F64 R7, R16 ;  /* 0x0000001000077310 */ /* 0x0001e20000301000 */
[----:B--2---:R-:W-:Y:S01]  /*01e0*/  DMUL R12, R2, UR4 ;  /* 0x00000004020c7c28 */ /* 0x004fe20008000000 */
[----:B------:R-:W-:Y:S01]  /*01f0*/  UMOV UR4, 0xeb1c432d ;  /* 0xeb1c432d00047882 */ /* 0x000fe20000000000 */
[----:B------:R-:W-:-:S02]  /*0200*/  UMOV UR5, 0x3f4a36e2 ;  /* 0x3f4a36e200057882 */ /* 0x000fc40000000000 */
[C---:B------:R-:W-:Y:S01]  /*0210*/  DMUL R18, R2.reuse, UR4 ;  /* 0x0000000402127c28 */ /* 0x040fe20008000000 */
[----:B------:R-:W-:Y:S01]  /*0220*/  UMOV UR4, 0x30553261 ;  /* 0x3055326100047882 */ /* 0x000fe20000000000 */
[----:B------:R-:W-:Y:S01]  /*0230*/  UMOV UR5, 0x3f43a92a ;  /* 0x3f43a92a00057882 */ /* 0x000fe20000000000 */
[----:B------:R2:W-:Y:S01]  /*0240*/  F2F.F32.F64 R6, R14 ;  /* 0x0000000e00067310 */ /* 0x0005e20000301000 */
[C---:B0-----:R-:W-:Y:S01]  /*0250*/  DMUL R16, R2.reuse, UR4 ;  /* 0x0000000402107c28 */ /* 0x041fe20008000000 */
[----:B------:R-:W-:Y:S01]  /*0260*/  UMOV UR4, 0xeb1c432d ;  /* 0xeb1c432d00047882 */ /* 0x000fe20000000000 */
[----:B------:R-:W-:Y:S02]  /*0270*/  UMOV UR5, 0x3f3a36e2 ;  /* 0x3f3a36e200057882 */ /* 0x000fe40000000000 */
[C---:B------:R-:W-:Y:S01]  /*0280*/  DMUL R20, R2.reuse, UR4 ;  /* 0x0000000402147c28 */ /* 0x040fe20008000000 */
[----:B------:R-:W-:Y:S02]  /*0290*/  UMOV UR5, 0x3f1a36e2 ;  /* 0x3f1a36e200057882 */ /* 0x000fe40000000000 */
[----:B------:R-:W-:Y:S01]  /*02a0*/  F2F.F32.F64 R8, R8 ;  /* 0x0000000800087310 */ /* 0x000fe20000301000 */
[----:B--2---:R-:W-:Y:S01]  /*02b0*/  DMUL R14, R2, UR4 ;  /* 0x00000004020e7c28 */ /* 0x004fe20008000000 */
[----:B------:R-:W-:-:S02]  /*02c0*/  UMOV UR5, 0x3f2a36e2 ;  /* 0x3f2a36e200057882 */ /* 0x000fc40000000000 */
[----:B------:R-:W-:Y:S01]  /*02d0*/  DMUL R2, R2, UR4 ;  /* 0x0000000402027c28 */ /* 0x000fe20008000000 */
[----:B------:R-:W-:-:S03]  /*02e0*/  UMOV UR4, URZ ;  /* 0x000000ff00047c82 */ /* 0x000fc60008000000 */
[----:B------:R-:W-:Y:S08]  /*02f0*/  F2F.F32.F64 R10, R10 ;  /* 0x0000000a000a7310 */ /* 0x000ff00000301000 */
[----:B------:R-:W0:Y:S08]  /*0300*/  F2F.F32.F64 R14, R14 ;  /* 0x0000000e000e7310 */ /* 0x000e300000301000 */
[----:B------:R-:W2:Y:S08]  /*0310*/  F2F.F32.F64 R9, R18 ;  /* 0x0000001200097310 */ /* 0x000eb00000301000 */
[----:B------:R-:W3:Y:S08]  /*0320*/  F2F.F32.F64 R16, R16 ;  /* 0x0000001000107310 */ /* 0x000ef00000301000 */
[----:B------:R-:W4:Y:S08]  /*0330*/  F2F.F32.F64 R11, R20 ;  /* 0x00000014000b7310 */ /* 0x000f300000301000 */
[----:B------:R-:W5:Y:S08]  /*0340*/  F2F.F32.F64 R3, R2 ;  /* 0x0000000200037310 */ /* 0x000f700000301000 */
[----:B------:R0:W1:Y:S02]  /*0350*/  F2F.F32.F64 R12, R12 ;  /* 0x0000000c000c7310 */ /* 0x0000640000301000 */
[----:B0-2345:R-:W-:-:S07]  /*0360*/  MOV R13, R14 ;  /* 0x0000000e000d7202 */ /* 0x03dfce0000000f00 */
.L_x_1:
[CC--:B------:R-:W-:Y:S01]  /*0370*/  FFMA R15, R7.reuse, R6.reuse, R16 ;  /* 0x00000006070f7223 */ /* 0x0c0fe20000000010 */
[----:B------:R-:W-:Y:S01]  /*0380*/  FFMA R6, R7, R6, R10 ;  /* 0x0000000607067223 */ /* 0x000fe2000000000a */
[CC--:B-1----:R-:W-:Y:S01]  /*0390*/  FFMA R2, R12.reuse, R4.reuse, R5 ;  /* 0x000000040c027223 */ /* 0x0c2fe20000000005 */
[----:B------:R-:W-:Y:S01]  /*03a0*/  FFMA R13, R13, R9, R14 ;  /* 0x000000090d0d7223 */ /* 0x000fe2000000000e */
[----:B------:R-:W-:Y:S01]  /*03b0*/  FFMA R12, R12, R4, R3 ;  /* 0x000000040c0c7223 */ /* 0x000fe20000000003 */
[CC--:B------:R-:W-:Y:S01]  /*03c0*/  FFMA R11, R10.reuse, R5.reuse, R11 ;  /* 0x000000050a0b7223 */ /* 0x0c0fe2000000000b */
[----:B------:R-:W-:Y:S01]  /*03d0*/  FFMA R7, R15, R6, R2 ;  /* 0x000000060f077223 */ /* 0x000fe20000000002 */
[----:B------:R-:W-:Y:S01]  /*03e0*/  FFMA R10, R10, R5, R8 ;  /* 0x000000050a0a7223 */ /* 0x000fe20000000008 */
[CC--:B------:R-:W-:Y:S01]  /*03f0*/  FFMA R3, R13.reuse, R2.reuse, R12 ;  /* 0x000000020d037223 */ /* 0x0c0fe2000000000c */
[----:B------:R-:W-:Y:S01]  /*0400*/  FFMA R14, R13, R2, R4 ;  /* 0x000000020d0e7223 */ /* 0x000fe20000000004 */
[----:B------:R-:W-:Y:S01]  /*0410*/  FFMA R2, R15, R6, R7 ;  /* 0x000000060f027223 */ /* 0x000fe20000000007 */
[C---:B------:R-:W-:Y:S01]  /*0420*/  FFMA R5, R11.reuse, R10, R6 ;  /* 0x0000000a0b057223 */ /* 0x040fe20000000006 */
[----:B------:R-:W-:Y:S01]  /*0430*/  FFMA R8, R8, R8, R9 ;  /* 0x0000000808087223 */ /* 0x000fe20000000009 */
[-C--:B------:R-:W-:Y:S01]  /*0440*/  FFMA R15, R12, R3.reuse, R15 ;  /* 0x000000030c0f7223 */ /* 0x080fe2000000000f */
[----:B------:R-:W-:Y:S01]  /*0450*/  FFMA R4, R11, R10, R2 ;  /* 0x0000000a0b047223 */ /* 0x000fe20000000002 */
[CC--:B------:R-:W-:Y:S01]  /*0460*/  FFMA R9, R7.reuse, R2.reuse, R10 ;  /* 0x0000000207097223 */ /* 0x0c0fe2000000000a */
[----:B------:R-:W-:Y:S01]  /*0470*/  FFMA R7, R7, R2, R5 ;  /* 0x0000000207077223 */ /* 0x000fe20000000005 */
[----:B------:R-:W-:Y:S01]  /*0480*/  FFMA R2, R8, R8, R15 ;  /* 0x0000000808027223 */ /* 0x000fe2000000000f */
[----:B------:R-:W-:Y:S01]  /*0490*/  FFMA R10, R15, R14, R4 ;  /* 0x0000000e0f0a7223 */ /* 0x000fe20000000004 */
[----:B------:R-:W-:Y:S01]  /*04a0*/  FFMA R8, R5, R4, R8 ;  /* 0x0000000405087223 */ /* 0x000fe20000000008 */
[----:B------:R-:W-:Y:S01]  /*04b0*/  FFMA R13, R12, R3, R13 ;  /* 0x000000030c0d7223 */ /* 0x000fe2000000000d */
[----:B------:R-:W-:Y:S01]  /*04c0*/  FFMA R6, R15, R14, R11 ;  /* 0x0000000e0f067223 */ /* 0x000fe2000000000b */
[----:B------:R-:W-:Y:S01]  /*04d0*/  FFMA R5, R5, R4, R2 ;  /* 0x0000000405057223 */ /* 0x000fe20000000002 */
[-C--:B------:R-:W-:Y:S01]  /*04e0*/  FFMA R4, R9, R7.reuse, R10 ;  /* 0x0000000709047223 */ /* 0x080fe2000000000a */
[----:B------:R-:W-:Y:S01]  /*04f0*/  FFMA R2, R2, R2, R3 ;  /* 0x0000000202027223 */ /* 0x000fe20000000003 */
[CC--:B------:R-:W-:Y:S01]  /*0500*/  FFMA R3, R13.reuse, R10.reuse, R6 ;  /* 0x0000000a0d037223 */ /* 0x0c0fe20000000006 */
[----:B------:R-:W-:Y:S01]  /*0510*/  FFMA R14, R13, R10, R14 ;  /* 0x0000000a0d0e7223 */ /* 0x000fe2000000000e */
        /* <DEDUP_REMOVED lines=8> */
[CC--:B------:R-:W-:Y:S01]  /*05a0*/  FFMA R10, R9.reuse, R14.reuse, R6 ;  /* 0x0000000e090a7223 */ /* 0x0c0fe20000000006 */
[----:B------:R-:W-:Y:S01]  /*05b0*/  FFMA R8, R9, R14, R8 ;  /* 0x0000000e09087223 */ /* 0x000fe20000000008 */
[CC--:B------:R-:W-:Y:S01]  /*05c0*/  FFMA R2, R7.reuse, R6.reuse, R2 ;  /* 0x0000000607027223 */ /* 0x0c0fe20000000002 */
[----:B------:R-:W-:Y:S01]  /*05d0*/  FFMA R7, R7, R6, R4 ;  /* 0x0000000607077223 */ /* 0x000fe20000000004 */
[-C--:B------:R-:W-:Y:S01]  /*05e0*/  FFMA R12, R5, R11.reuse, R10 ;  /* 0x0000000b050c7223 */ /* 0x080fe2000000000a */
[----:B------:R-:W-:Y:S01]  /*05f0*/  FFMA R3, R4, R4, R3 ;  /* 0x0000000404037223 */ /* 0x000fe20000000003 */
[CC--:B------:R-:W-:Y:S01]  /*0600*/  FFMA R4, R13.reuse, R10.reuse, R8 ;  /* 0x0000000a0d047223 */ /* 0x0c0fe20000000008 */
[----:B------:R-:W-:Y:S01]  /*0610*/  FFMA R15, R13, R10, R14 ;  /* 0x0000000a0d0f7223 */ /* 0x000fe2000000000e */
[----:B------:R-:W-:Y:S01]  /*0620*/  FFMA R9, R5, R11, R12 ;  /* 0x0000000b05097223 */ /* 0x000fe2000000000c */
[-C--:B------:R-:W-:Y:S01]  /*0630*/  FFMA R10, R2, R7.reuse, R11 ;  /* 0x00000007020a7223 */ /* 0x080fe2000000000b */
[CC--:B------:R-:W-:Y:S01]  /*0640*/  FFMA R6, R8.reuse, R4.reuse, R5 ;  /* 0x0000000408067223 */ /* 0x0c0fe20000000005 */
[----:B------:R-:W-:Y:S01]  /*0650*/  FFMA R8, R8, R4, R13 ;  /* 0x0000000408087223 */ /* 0x000fe2000000000d */
        /* <DEDUP_REMOVED lines=17> */
[C---:B------:R-:W-:Y:S01]  /*0770*/  FFMA R15, R11.reuse, R6, R10 ;  /* 0x000000060b0f7223 */ /* 0x040fe2000000000a */
[----:B------:R-:W-:Y:S01]  /*0780*/  FFMA R7, R4, R4, R5 ;  /* 0x0000000404077223 */ /* 0x000fe20000000005 */
[----:B------:R-:W-:Y:S01]  /*0790*/  FFMA R11, R11, R6, R9 ;  /* 0x000000060b0b7223 */ /* 0x000fe20000000009 */
[----:B------:R-:W-:Y:S01]  /*07a0*/  FFMA R10, R5, R16, R8 ;  /* 0x00000010050a7223 */ /* 0x000fe20000000008 */
[CC--:B------:R-:W-:Y:S01]  /*07b0*/  FFMA R4, R9.reuse, R8.reuse, R4 ;  /* 0x0000000809047223 */ /* 0x0c0fe20000000004 */
[----:B------:R-:W-:Y:S01]  /*07c0*/  FFMA R9, R9, R8, R7 ;  /* 0x0000000809097223 */ /* 0x000fe20000000007 */
[----:B------:R-:W-:Y:S01]  /*07d0*/  FFMA R6, R5, R16, R3 ;  /* 0x0000001005067223 */ /* 0x000fe20000000003 */
[----:B------:R-:W-:Y:S01]  /*07e0*/  FFMA R8, R15, R11, R10 ;  /* 0x0000000b0f087223 */ /* 0x000fe2000000000a */
[-C--:B------:R-:W-:Y:S01]  /*07f0*/  FFMA R16, R13, R10.reuse, R16 ;  /* 0x0000000a0d107223 */ /* 0x080fe20000000010 */
[----:B------:R-:W-:Y:S01]  /*0800*/  FFMA R2, R7, R7, R2 ;  /* 0x0000000707027223 */ /* 0x000fe20000000002 */
[----:B------:R-:W-:Y:S01]  /*0810*/  FFMA R3, R13, R10, R6 ;  /* 0x0000000a0d037223 */ /* 0x000fe20000000006 */
[----:B------:R-:W-:Y:S01]  /*0820*/  FFMA R5, R15, R11, R8 ;  /* 0x0000000b0f057223 */ /* 0x000fe20000000008 */
[----:B------:R-:W-:Y:S01]  /*0830*/  FFMA R11, R4, R9, R11 ;  /* 0x00000009040b7223 */ /* 0x000fe2000000000b */
[----:B------:R-:W-:Y:S01]  /*0840*/  UIADD3 UR4, UPT, UPT, UR4, 0x1, URZ ;  /* 0x0000000104047890 */ /* 0x000fe2000fffe0ff */
        /* <DEDUP_REMOVED lines=8> */
[-C--:B------:R-:W-:Y:S01]  /*08d0*/  FFMA R2, R11, R10.reuse, R2 ;  /* 0x0000000a0b027223 */ /* 0x080fe20000000002 */
[-C--:B------:R-:W-:Y:S01]  /*08e0*/  FFMA R12, R9, R5.reuse, R8 ;  /* 0x00000005090c7223 */ /* 0x080fe20000000008 */
[----:B------:R-:W-:Y:S01]  /*08f0*/  FFMA R11, R11, R10, R6 ;  /* 0x0000000a0b0b7223 */ /* 0x000fe20000000006 */
[----:B------:R-:W-:Y:S01]  /*0900*/  FFMA R3, R6, R6, R3 ;  /* 0x0000000606037223 */ /* 0x000fe20000000003 */
[-C--:B------:R-:W-:Y:S01]  /*0910*/  FFMA R6, R13, R8.reuse, R4 ;  /* 0x000000080d067223 */ /* 0x080fe20000000004 */
[----:B------:R-:W-:Y:S01]  /*0920*/  FFMA R7, R9, R5, R12 ;  /* 0x0000000509077223 */ /* 0x000fe2000000000c */
[----:B------:R-:W-:Y:S01]  /*0930*/  FFMA R15, R13, R8, R16 ;  /* 0x000000080d0f7223 */ /* 0x000fe20000000010 */
[-C--:B------:R-:W-:Y:S01]  /*0940*/  FFMA R10, R2, R11.reuse, R5 ;  /* 0x0000000b020a7223 */ /* 0x080fe20000000005 */
[-C--:B------:R-:W-:Y:S01]  /*0950*/  FFMA R8, R4, R6.reuse, R9 ;  /* 0x0000000604087223 */ /* 0x080fe20000000009 */
        /* <DEDUP_REMOVED lines=15> */
[----:B------:R-:W-:Y:S01]  /*0a50*/  UISETP.NE.AND UP0, UPT, UR4, 0x32, UPT ;  /* 0x000000320400788c */ /* 0x000fe2000bf05270 */
        /* <DEDUP_REMOVED lines=18> */
[----:B------:R-:W-:Y:S01]  /*0b80*/  FFMA R3, R3, R7, R4 ;  /* 0x0000000703037223 */ /* 0x000fe20000000004 */
[C---:B------:R-:W-:Y:S01]  /*0b90*/  FFMA R15, R13.reuse, R8, R12 ;  /* 0x000000080d0f7223 */ /* 0x040fe2000000000c */
        /* <DEDUP_REMOVED lines=106> */
[----:B------:R-:W-:Y:S01]  /*1240*/  FFMA R6, R12, R14, R7 ;  /* 0x0000000e0c067223 */ /* 0x000fe20000000007 */
[----:B------:R-:W-:Y:S01]  /*1250*/  FFMA R15, R4, R11, R13 ;  /* 0x0000000b040f7223 */ /* 0x000fe2000000000d */
[CC--:B------:R-:W-:Y:S01]  /*1260*/  FFMA R12, R9.reuse, R2.reuse, R12 ;  /* 0x00000002090c7223 */ /* 0x0c0fe2000000000c */
[----:B------:R-:W-:Y:S01]  /*1270*/  FFMA R14, R9, R2, R4 ;  /* 0x00000002090e7223 */ /* 0x000fe20000000004 */
[----:B------:R-:W-:Y:S01]  /*1280*/  FFMA R9, R3, R10, R6 ;  /* 0x0000000a03097223 */ /* 0x000fe20000000006 */
[-C--:B------:R-:W-:Y:S01]  /*1290*/  FFMA R18, R7, R6.reuse, R10 ;  /* 0x0000000607127223 */ /* 0x080fe2000000000a */
[----:B------:R-:W-:Y:S01]  /*12a0*/  FFMA R11, R5, R5, R12 ;  /* 0x00000005050b7223 */ /* 0x000fe2000000000c */
[----:B------:R-:W-:Y:S01]  /*12b0*/  FFMA R17, R7, R6, R16 ;  /* 0x0000000607117223 */ /* 0x000fe20000000010 */
[CC--:B------:R-:W-:Y:S01]  /*12c0*/  FFMA R13, R12.reuse, R15.reuse, R3 ;  /* 0x0000000f0c0d7223 */ /* 0x0c0fe20000000003 */
        /* <DEDUP_REMOVED lines=9> */
[----:B------:R-:W-:-:S03]  /*1360*/  FFMA R6, R18, R17, R7 ;  /* 0x0000001112067223 */ /* 0x000fc60000000007 */
[----:B------:R-:W-:Y:S01]  /*1370*/  FFMA R8, R11, R11, R12 ;  /* 0x0000000b0b087223 */ /* 0x000fe2000000000c */
[----:B------:R-:W-:Y:S01]  /*1380*/  FFMA R5, R3, R16, R6 ;  /* 0x0000001003057223 */ /* 0x000fe20000000006 */
[----:B------:R-:W-:Y:S06]  /*1390*/  BRA.U UP0, `(.L_x_1) ;  /* 0xffffffed00f47547 */ /* 0x000fec000b83ffff */
[----:B------:R-:W-:-:S04]  /*13a0*/  FADD R3, R3, R13 ;  /* 0x0000000d03037221 */ /* 0x000fc80000000000 */
[----:B------:R-:W-:-:S04]  /*13b0*/  FADD R2, R18, R3 ;  /* 0x0000000312027221 */ /* 0x000fc80000000000 */
[----:B------:R-:W-:-:S04]  /*13c0*/  FADD R2, R11, R2 ;  /* 0x000000020b027221 */ /* 0x000fc80000000000 */
[----:B------:R-:W-:-:S04]  /*13d0*/  FADD R3, R17, R2 ;  /* 0x0000000211037221 */ /* 0x000fc80000000000 */
[----:B------:R-:W-:-:S04]  /*13e0*/  FADD R3, R16, R3 ;  /* 0x0000000310037221 */ /* 0x000fc80000000000 */
[----:B------:R-:W-:-:S04]  /*13f0*/  FADD R2, R19, R3 ;  /* 0x0000000313027221 */ /* 0x000fc80000000000 */
[----:B------:R-:W-:Y:S02]  /*1400*/  FADD R9, R9, R2 ;  /* 0x0000000209097221 */ /* 0x000fe40000000000 */
[----:B------:R-:W0:Y:S02]  /*1410*/  LDC.64 R2, c[0x0][0x380] ;  /* 0x0000e000ff027b82 */ /* 0x000e240000000a00 */
[----:B------:R-:W-:-:S04]  /*1420*/  FADD R9, R12, R9 ;  /* 0x000000090c097221 */ /* 0x000fc80000000000 */
[----:B------:R-:W-:-:S04]  /*1430*/  FADD R10, R10, R9 ;  /* 0x000000090a0a7221 */ /* 0x000fc80000000000 */
[----:B------:R-:W-:-:S04]  /*1440*/  FADD R7, R7, R10 ;  /* 0x0000000a07077221 */ /* 0x000fc80000000000 */
[----:B------:R-:W-:-:S04]  /*1450*/  FADD R7, R8, R7 ;  /* 0x0000000708077221 */ /* 0x000fc80000000000 */
[----:B------:R-:W-:-:S04]  /*1460*/  FADD R6, R6, R7 ;  /* 0x0000000706067221 */ /* 0x000fc80000000000 */
[----:B------:R-:W-:Y:S01]  /*1470*/  FADD R5, R5, R6 ;  /* 0x0000000605057221 */ /* 0x000fe20000000000 */
[----:B0-----:R-:W-:-:S04]  /*1480*/  IMAD.WIDE R2, R0, 0x4, R2 ;  /* 0x0000000400027825 */ /* 0x001fc800078e0202 */
[----:B------:R-:W-:-:S04]  /*1490*/  FADD R5, R4, R5 ;  /* 0x0000000504057221 */ /* 0x000fc80000000000 */
[----:B------:R-:W-:-:S05]  /*14a0*/  FADD R5, R14, R5 ;  /* 0x000000050e057221 */ /* 0x000fca0000000000 */
[----:B------:R-:W-:Y:S01]  /*14b0*/  STG.E desc[UR6][R2.64], R5 ;  /* 0x0000000502007986 */ /* 0x000fe2000c101906 */
[----:B------:R-:W-:Y:S05]  /*14c0*/  EXIT ;  /* 0x000000000000794d */ /* 0x000fea0003800000 */
.L_x_2:
        /* <DEDUP_REMOVED lines=11> */
.L_x_7:


//--------------------- .text.four_mad            --------------------------
	.section	.text.four_mad,"ax",@progbits
	.align	128
        .global         four_mad
        .type           four_mad,@function
        .size           four_mad,(.L_x_8 - four_mad)
        .other          four_mad,@"STO_CUDA_ENTRY STV_DEFAULT"
four_mad:
.text.four_mad:
[----:B------:R-:W-:Y:S01]  /*0000*/  LDC R1, c[0x0][0x37c] ;  /* 0x0000df00ff017b82 */ /* 0x000fe20000000800 */
[----:B------:R-:W0:Y:S07]  /*0010*/  S2R R0, SR_TID.X ;  /* 0x0000000000007919 */ /* 0x000e2e0000002100 */
[----:B------:R-:W0:Y:S01]  /*0020*/  S2UR UR6, SR_CTAID.X ;  /* 0x00000000000679c3 */ /* 0x000e220000002500 */
[----:B------:R-:W1:Y:S07]  /*0030*/  LDCU.64 UR4, c[0x0][0x358] ;  /* 0x00006b00ff0477ac */ /* 0x000e6e0008000a00 */
[----:B------:R-:W0:Y:S08]  /*0040*/  LDC R5, c[0x0][0x360] ;  /* 0x0000d800ff057b82 */ /* 0x000e300000000800 */
[----:B------:R-:W2:Y:S01]  /*0050*/  LDC.64 R2, c[0x0][0x380] ;  /* 0x0000e000ff027b82 */ /* 0x000ea20000000a00 */
[----:B0-----:R-:W-:-:S04]  /*0060*/  IMAD R5, R5, UR6, R0 ;  /* 0x0000000605057c24 */ /* 0x001fc8000f8e0200 */
[----:B--2---:R-:W-:-:S05]  /*0070*/  IMAD.WIDE R2, R5, 0x4, R2 ;  /* 0x0000000405027825 */ /* 0x004fca00078e0202 */
[----:B-1----:R-:W2:Y:S01]  /*0080*/  LDG.E R0, desc[UR4][R2.64] ;  /* 0x0000000402007981 */ /* 0x002ea2000c1e1900 */
[----:B------:R-:W-:Y:S01]  /*0090*/  HFMA2 R5, -RZ, RZ, 3.0703125, 0 ;  /* 0x42240000ff057431 */ /* 0x000fe200000001ff */
[----:B------:R-:W-:-:S04]  /*00a0*/  MOV R7, 0x41300000 ;  /* 0x4130000000077802 */ /* 0x000fc80000000f00 */
[----:B--2---:R-:W-:Y:S01]  /*00b0*/  FFMA R0, R0, R5, 37 ;  /* 0x4214000000007423 */ /* 0x004fe20000000005 */
[----:B------:R-:W-:-:S03]  /*00c0*/  HFMA2 R5, -RZ, RZ, 2, 0 ;  /* 0x40000000ff057431 */ /* 0x000fc600000001ff */
[----:B------:R-:W-:Y:S01]  /*00d0*/  FFMA R0, R0, R7, 23 ;  /* 0x41b8000000007423 */ /* 0x000fe20000000007 */
[----:B------:R-:W-:-:S03]  /*00e0*/  MOV R7, 0x40400000 ;  /* 0x4040000000077802 */ /* 0x000fc60000000f00 */
[----:B------:R-:W-:-:S04]  /*00f0*/  FFMA R0, R0, R5, 13 ;  /* 0x4150000000007423 */ /* 0x000fc80000000005 */
[----:B------:R-:W-:-:S05]  /*0100*/  FFMA R5, R0, R7, 7 ;  /* 0x40e0000000057423 */ /* 0x000fca0000000007 */
[----:B------:R-:W-:Y:S01]  /*0110*/  STG.E desc[UR4][R2.64], R5 ;  /* 0x0000000502007986 */ /* 0x000fe2000c101904 */
[----:B------:R-:W-:Y:S05]  /*0120*/  EXIT ;  /* 0x000000000000794d */ /* 0x000fea0003800000 */
.L_x_3:
        /* <DEDUP_REMOVED lines=13> */
.L_x_8:


//--------------------- .text.simple_add          --------------------------
	.section	.text.simple_add,"ax",@progbits
	.align	128
        .global         simple_add
        .type           simple_add,@function
        .size           simple_add,(.L_x_9 - simple_add)
        .other          simple_add,@"STO_CUDA_ENTRY STV_DEFAULT"
simple_add:
.text.simple_add:
        /* <DEDUP_REMOVED lines=8> */
[----:B-1----:R-:W2:Y:S02]  /*0080*/  LDG.E R0, desc[UR4][R2.64] ;  /* 0x0000000402007981 */ /* 0x002ea4000c1e1900 */
[----:B--2---:R-:W-:-:S05]  /*0090*/  FADD R5, R0, 1 ;  /* 0x3f80000000057421 */ /* 0x004fca0000000000 */
[----:B------:R-:W-:Y:S01]  /*00a0*/  STG.E desc[UR4][R2.64], R5 ;  /* 0x0000000502007986 */ /* 0x000fe2000c101904 */
[----:B------:R-:W-:Y:S05]  /*00b0*/  EXIT ;  /* 0x000000000000794d */ /* 0x000fea0003800000 */
.L_x_4:
        /* <DEDUP_REMOVED lines=12> */
.L_x_9:


//--------------------- .text.noarg               --------------------------
	.section	.text.noarg,"ax",@progbits
	.align	128
        .global         noarg
        .type           noarg,@function
        .size           noarg,(.L_x_10 - noarg)
        .other          noarg,@"STO_CUDA_ENTRY STV_DEFAULT"
noarg:
.text.noarg:
[----:B------:R-:W-:Y:S01]  /*0000*/  LDC R1, c[0x0][0x37c] ;  /* 0x0000df00ff017b82 */ /* 0x000fe20000000800 */
[----:B------:R-:W-:Y:S05]  /*0010*/  EXIT ;  /* 0x000000000000794d */ /* 0x000fea0003800000 */
.L_x_5:
        /* <DEDUP_REMOVED lines=14> */
.L_x_10:


//--------------------- .nv.shared.reserved.0     --------------------------
	.section	.nv.shared.reserved.0,"aw",@nobits
	.weak		__nv_reservedSMEM_offset_0_alias
	.size		__nv_reservedSMEM_offset_0_alias, 0, 64
	.other		__nv_reservedSMEM_offset_0_alias,@"STO_CUDA_RESERVED_SHARED STV_DEFAULT"
__nv_reservedSMEM_offset_0_alias:
	.zero		0
	.zero		64


//--------------------- .nv.constant0.peak_flop_empty --------------------------
	.section	.nv.constant0.peak_flop_empty,"a",@progbits
	.sectionflags	@""
	.align	4
.nv.constant0.peak_flop_empty:
	.zero		904


//--------------------- .nv.constant0.peak_flop   --------------------------
	.section	.nv.constant0.peak_flop,"a",@progbits
	.sectionflags	@""
	.align	4
.nv.constant0.peak_flop:
	.zero		904


//--------------------- .nv.constant0.four_mad    --------------------------
	.section	.nv.constant0.four_mad,"a",@progbits
	.sectionflags	@""
	.align	4
.nv.constant0.four_mad:
	.zero		904


//--------------------- .nv.constant0.simple_add  --------------------------
	.section	.nv.constant0.simple_add,"a",@progbits
	.sectionflags	@""
	.align	4
.nv.constant0.simple_add:
	.zero		904


//--------------------- .nv.constant0.noarg       --------------------------
	.section	.nv.constant0.noarg,"a",@progbits
	.sectionflags	@""
	.align	4
.nv.constant0.noarg:
	.zero		896


//--------------------- SYMBOLS --------------------------

	.type		.nv.reservedSmem.offset0,@object
	.size		.nv.reservedSmem.offset0,0x4
